	.headerflags	@"EF_CUDA_TEXMODE_UNIFIED EF_CUDA_64BIT_ADDRESS EF_CUDA_ACCELERATORS EF_CUDA_SM90 EF_CUDA_VIRTUAL_SM(EF_CUDA_SM90)"
	.elftype	@"ET_EXEC"


//--------------------- .nv.info                  --------------------------
	.section	.nv.info,"",@"SHT_CUDA_INFO"
	.align	4


	//----- nvinfo : EIATTR_REGCOUNT
	.align		4
        /*0000*/ 	.byte	0x04, 0x2f
        /*0002*/ 	.short	(.L_3 - .L_2)
	.align		4
.L_2:
        /*0004*/ 	.word	index@(triton_poi_fused__native_batch_norm_legit_no_training_relu_2)
        /*0008*/ 	.word	0x00000030


	//----- nvinfo : EIATTR_MIN_STACK_SIZE
	.align		4
.L_3:
        /*000c*/ 	.byte	0x04, 0x12
        /*000e*/ 	.short	(.L_5 - .L_4)
	.align		4
.L_4:
        /*0010*/ 	.word	index@(triton_poi_fused__native_batch_norm_legit_no_training_relu_2)
        /*0014*/ 	.word	0x00000000


	//----- nvinfo : EIATTR_FRAME_SIZE
	.align		4
.L_5:
        /*0018*/ 	.byte	0x04, 0x11
        /*001a*/ 	.short	(.L_7 - .L_6)
	.align		4
.L_6:
        /*001c*/ 	.word	index@(triton_poi_fused__native_batch_norm_legit_no_training_relu_2)
        /*0020*/ 	.word	0x00000000


	//----- nvinfo : EIATTR_MIN_STACK_SIZE
	.align		4
.L_7:
        /*0024*/ 	.byte	0x04, 0x12
        /*0026*/ 	.short	(.L_9 - .L_8)
	.align		4
.L_8:
        /*0028*/ 	.word	index@(triton_poi_fused__native_batch_norm_legit_no_training_relu_2)
        /*002c*/ 	.word	0x00000000
.L_9:


//--------------------- .nv.info.triton_poi_fused__native_batch_norm_legit_no_training_relu_2 --------------------------
	.section	.nv.info.triton_poi_fused__native_batch_norm_legit_no_training_relu_2,"",@"SHT_CUDA_INFO"
	.sectionflags	@""
	.align	4


	//----- nvinfo : EIATTR_CUDA_API_VERSION
	.align		4
        /*0000*/ 	.byte	0x04, 0x37
        /*0002*/ 	.short	(.L_11 - .L_10)
.L_10:
        /*0004*/ 	.word	0x0000007c


	//----- nvinfo : EIATTR_KPARAM_INFO
	.align		4
.L_11:
        /*0008*/ 	.byte	0x04, 0x17
        /*000a*/ 	.short	(.L_13 - .L_12)
.L_12:
        /*000c*/ 	.word	0x00000000
        /*0010*/ 	.short	0x0006
        /*0012*/ 	.short	0x0030
        /*0014*/ 	.byte	0x00, 0xf0, 0x11, 0x00


	//----- nvinfo : EIATTR_KPARAM_INFO
	.align		4
.L_13:
        /*0018*/ 	.byte	0x04, 0x17
        /*001a*/ 	.short	(.L_15 - .L_14)
.L_14:
        /*001c*/ 	.word	0x00000000
        /*0020*/ 	.short	0x0005
        /*0022*/ 	.short	0x0028
        /*0024*/ 	.byte	0x00, 0xf4, 0x21, 0x00


	//----- nvinfo : EIATTR_KPARAM_INFO
	.align		4
.L_15:
        /*0028*/ 	.byte	0x04, 0x17
        /*002a*/ 	.short	(.L_17 - .L_16)
.L_16:
        /*002c*/ 	.word	0x00000000
        /*0030*/ 	.short	0x0004
        /*0032*/ 	.short	0x0020
        /*0034*/ 	.byte	0x00, 0xf4, 0x21, 0x00


	//----- nvinfo : EIATTR_KPARAM_INFO
	.align		4
.L_17:
        /*0038*/ 	.byte	0x04, 0x17
        /*003a*/ 	.short	(.L_19 - .L_18)
.L_18:
        /*003c*/ 	.word	0x00000000
        /*0040*/ 	.short	0x0003
        /*0042*/ 	.short	0x0018
        /*0044*/ 	.byte	0x00, 0xf4, 0x21, 0x00


	//----- nvinfo : EIATTR_KPARAM_INFO
	.align		4
.L_19:
        /*0048*/ 	.byte	0x04, 0x17
        /*004a*/ 	.short	(.L_21 - .L_20)
.L_20:
        /*004c*/ 	.word	0x00000000
        /*0050*/ 	.short	0x0002
        /*0052*/ 	.short	0x0010
        /*0054*/ 	.byte	0x00, 0xf4, 0x21, 0x00


	//----- nvinfo : EIATTR_KPARAM_INFO
	.align		4
.L_21:
        /*0058*/ 	.byte	0x04, 0x17
        /*005a*/ 	.short	(.L_23 - .L_22)
.L_22:
        /*005c*/ 	.word	0x00000000
        /*0060*/ 	.short	0x0001
        /*0062*/ 	.short	0x0008
        /*0064*/ 	.byte	0x00, 0xf4, 0x21, 0x00


	//----- nvinfo : EIATTR_KPARAM_INFO
	.align		4
.L_23:
        /*0068*/ 	.byte	0x04, 0x17
        /*006a*/ 	.short	(.L_25 - .L_24)
.L_24:
        /*006c*/ 	.word	0x00000000
        /*0070*/ 	.short	0x0000
        /*0072*/ 	.short	0x0000
        /*0074*/ 	.byte	0x00, 0xf4, 0x21, 0x00


	//----- nvinfo : EIATTR_SPARSE_MMA_MASK
	.align		4
.L_25:
        /*0078*/ 	.byte	0x03, 0x50
        /*007a*/ 	.short	0x0000


	//----- nvinfo : EIATTR_MAXREG_COUNT
	.align		4
        /*007c*/ 	.byte	0x03, 0x1b
        /*007e*/ 	.short	0x00ff


	//----- nvinfo : EIATTR_EXIT_INSTR_OFFSETS
	.align		4
        /*0080*/ 	.byte	0x04, 0x1c
        /*0082*/ 	.short	(.L_27 - .L_26)


	//   ....[0]....
.L_26:
        /*0084*/ 	.word	0x00001240


	//   ....[1]....
        /*0088*/ 	.word	0x00001260


	//----- nvinfo : EIATTR_REQNTID
	.align		4
.L_27:
        /*008c*/ 	.byte	0x04, 0x10
        /*008e*/ 	.short	(.L_29 - .L_28)
.L_28:
        /*0090*/ 	.word	0x00000080
        /*0094*/ 	.word	0x00000001
        /*0098*/ 	.word	0x00000001


	//----- nvinfo : EIATTR_CBANK_PARAM_SIZE
	.align		4
.L_29:
        /*009c*/ 	.byte	0x03, 0x19
        /*009e*/ 	.short	0x0034


	//----- nvinfo : EIATTR_PARAM_CBANK
	.align		4
        /*00a0*/ 	.byte	0x04, 0x0a
        /*00a2*/ 	.short	(.L_31 - .L_30)
	.align		4
.L_30:
        /*00a4*/ 	.word	index@(.nv.constant0.triton_poi_fused__native_batch_norm_legit_no_training_relu_2)
        /*00a8*/ 	.short	0x0210
        /*00aa*/ 	.short	0x0034


	//----- nvinfo : EIATTR_SW_WAR
	.align		4
.L_31:
        /*00ac*/ 	.byte	0x04, 0x36
        /*00ae*/ 	.short	(.L_33 - .L_32)
.L_32:
        /*00b0*/ 	.word	0x00000008
.L_33:


//--------------------- .nv.callgraph             --------------------------
	.section	.nv.callgraph,"",@"SHT_CUDA_CALLGRAPH"
	.align	4
	.sectionentsize	8
	.align		4
        /*0000*/ 	.word	0x00000000
	.align		4
        /*0004*/ 	.word	0xffffffff
	.align		4
        /*0008*/ 	.word	0x00000000
	.align		4
        /*000c*/ 	.word	0xfffffffe
	.align		4
        /*0010*/ 	.word	0x00000000
	.align		4
        /*0014*/ 	.word	0xfffffffd
	.align		4
        /*0018*/ 	.word	0x00000000
	.align		4
        /*001c*/ 	.word	0xfffffffc


//--------------------- .nv.constant4             --------------------------
	.section	.nv.constant4,"a",@progbits
	.align	8
	.align		8
.nv.constant4:
        /*0000*/ 	.dword	_$_str
	.align		8
        /*0008*/ 	.dword	_$_str_$_2


//--------------------- .text.triton_poi_fused__native_batch_norm_legit_no_training_relu_2 --------------------------
	.section	.text.triton_poi_fused__native_batch_norm_legit_no_training_relu_2,"ax",@progbits
	.align	128
        .global         triton_poi_fused__native_batch_norm_legit_no_training_relu_2
        .type           triton_poi_fused__native_batch_norm_legit_no_training_relu_2,@function
        .size           triton_poi_fused__native_batch_norm_legit_no_training_relu_2,(.L_x_1 - triton_poi_fused__native_batch_norm_legit_no_training_relu_2)
        .other          triton_poi_fused__native_batch_norm_legit_no_training_relu_2,@"STO_CUDA_ENTRY STV_DEFAULT"
triton_poi_fused__native_batch_norm_legit_no_training_relu_2:
.text.triton_poi_fused__native_batch_norm_legit_no_training_relu_2:
[----:B------:R-:W0:Y:S01]  /*0000*/  LDC R1, c[0x0][0x28] ;  /* 0x00000a00ff017b82 */ /* 0x000e220000000800 */
[----:B------:R-:W1:Y:S01]  /*0010*/  S2R R0, SR_TID.X ;  /* 0x0000000000007919 */ /* 0x000e620000002100 */
[----:B------:R-:W-:Y:S01]  /*0020*/  HFMA2.MMA R2, -RZ, RZ, 0, 0 ;  /* 0x00000000ff027435 */ /* 0x000fe200000001ff */
[----:B------:R-:W-:-:S05]  /*0030*/  IMAD.MOV.U32 R26, RZ, RZ, RZ ;  /* 0x000000ffff1a7224 */ /* 0x000fca00078e00ff */
[----:B------:R-:W2:Y:S01]  /*0040*/  LDC.64 R8, c[0x0][0x220] ;  /* 0x00008800ff087b82 */ /* 0x000ea20000000a00 */
[----:B------:R-:W3:Y:S01]  /*0050*/  S2R R27, SR_CTAID.X ;  /* 0x00000000001b7919 */ /* 0x000ee20000002500 */
[----:B------:R-:W-:Y:S01]  /*0060*/  CS2R R38, SRZ ;  /* 0x0000000000267805 */ /* 0x000fe2000001ff00 */
[----:B------:R-:W-:Y:S01]  /*0070*/  ULDC.64 UR4, c[0x0][0x208] ;  /* 0x0000820000047ab9 */ /* 0x000fe20000000a00 */
[----:B------:R-:W-:Y:S01]  /*0080*/  HFMA2.MMA R36, -RZ, RZ, 0, 0 ;  /* 0x00000000ff247435 */ /* 0x000fe200000001ff */
[----:B------:R-:W-:Y:S01]  /*0090*/  CS2R R40, SRZ ;  /* 0x0000000000287805 */ /* 0x000fe2000001ff00 */
[----:B------:R-:W-:Y:S02]  /*00a0*/  HFMA2.MMA R14, -RZ, RZ, 0, 0 ;  /* 0x00000000ff0e7435 */ /* 0x000fe400000001ff */
[----:B------:R-:W-:Y:S01]  /*00b0*/  HFMA2.MMA R32, -RZ, RZ, 0, 0 ;  /* 0x00000000ff207435 */ /* 0x000fe200000001ff */
[----:B------:R-:W4:Y:S01]  /*00c0*/  LDC.64 R28, c[0x0][0x228] ;  /* 0x00008a00ff1c7b82 */ /* 0x000f220000000a00 */
[----:B-1----:R-:W-:-:S04]  /*00d0*/  SHF.L.U32 R0, R0, 0x2, RZ ;  /* 0x0000000200007819 */ /* 0x002fc800000006ff */
[----:B------:R-:W-:-:S04]  /*00e0*/  LOP3.LUT R0, R0, 0x1fc, RZ, 0xc0, !PT ;  /* 0x000001fc00007812 */ /* 0x000fc800078ec0ff */
[----:B---3--:R-:W-:-:S04]  /*00f0*/  LEA R27, R27, R0, 0xa ;  /* 0x000000001b1b7211 */ /* 0x008fc800078e50ff */
[----:B------:R-:W-:Y:S01]  /*0100*/  IADD3 R3, R27, 0x1, RZ ;  /* 0x000000011b037810 */ /* 0x000fe20007ffe0ff */
[C---:B------:R-:W-:Y:S01]  /*0110*/  IMAD.HI R0, R27.reuse, -0x7319a973, R26 ;  /* 0x8ce6568d1b007827 */ /* 0x040fe200078e021a */
[----:B------:R-:W-:-:S03]  /*0120*/  ISETP.GE.AND P1, PT, R27, 0xe8900, PT ;  /* 0x000e89001b00780c */ /* 0x000fc60003f26270 */
[----:B------:R-:W-:Y:S01]  /*0130*/  IMAD.HI R4, R3, -0x7319a973, R2 ;  /* 0x8ce6568d03047827 */ /* 0x000fe200078e0202 */
[----:B------:R-:W-:Y:S02]  /*0140*/  IADD3 R3, R27, 0x2, RZ ;  /* 0x000000021b037810 */ /* 0x000fe40007ffe0ff */
[----:B------:R-:W-:Y:S01]  /*0150*/  SHF.R.U32.HI R7, RZ, 0x1f, R0 ;  /* 0x0000001fff077819 */ /* 0x000fe20000011600 */
[----:B------:R-:W-:Y:S01]  /*0160*/  VIADD R5, R27, 0x3 ;  /* 0x000000031b057836 */ /* 0x000fe20000000000 */
[----:B------:R-:W-:Y:S01]  /*0170*/  SHF.R.U32.HI R11, RZ, 0x1f, R4 ;  /* 0x0000001fff0b7819 */ /* 0x000fe20000011604 */
[----:B------:R-:W-:Y:S01]  /*0180*/  IMAD.HI R2, R3, -0x7319a973, R2 ;  /* 0x8ce6568d03027827 */ /* 0x000fe200078e0202 */
[----:B------:R-:W-:Y:S02]  /*0190*/  LEA.HI.SX32 R7, R0, R7, 0x15 ;  /* 0x0000000700077211 */ /* 0x000fe400078faaff */
[----:B------:R-:W-:Y:S02]  /*01a0*/  LEA.HI.SX32 R11, R4, R11, 0x15 ;  /* 0x0000000b040b7211 */ /* 0x000fe400078faaff */
[----:B------:R-:W-:-:S02]  /*01b0*/  MOV R4, RZ ;  /* 0x000000ff00047202 */ /* 0x000fc40000000f00 */
[----:B------:R-:W-:Y:S02]  /*01c0*/  LEA.HI R6, R7, R7, RZ, 0x6 ;  /* 0x0000000707067211 */ /* 0x000fe400078f30ff */
[----:B------:R-:W-:Y:S01]  /*01d0*/  SHF.R.U32.HI R3, RZ, 0x1f, R2 ;  /* 0x0000001fff037819 */ /* 0x000fe20000011602 */
[----:B------:R-:W-:Y:S01]  /*01e0*/  IMAD.HI R0, R5, -0x7319a973, R4 ;  /* 0x8ce6568d05007827 */ /* 0x000fe200078e0204 */
[----:B------:R-:W-:Y:S02]  /*01f0*/  LOP3.LUT R6, R6, 0xffffffc0, RZ, 0xc0, !PT ;  /* 0xffffffc006067812 */ /* 0x000fe400078ec0ff */
[----:B------:R-:W-:Y:S02]  /*0200*/  LEA.HI.SX32 R33, R2, R3, 0x15 ;  /* 0x0000000302217211 */ /* 0x000fe400078faaff */
[----:B------:R-:W-:Y:S02]  /*0210*/  IADD3 R24, R7, -R6, RZ ;  /* 0x8000000607187210 */ /* 0x000fe40007ffe0ff */
[----:B------:R-:W-:-:S02]  /*0220*/  LEA.HI R2, R33, R33, RZ, 0x6 ;  /* 0x0000002121027211 */ /* 0x000fc400078f30ff */
[C---:B------:R-:W-:Y:S02]  /*0230*/  LEA.HI R10, R11.reuse, R11, RZ, 0x6 ;  /* 0x0000000b0b0a7211 */ /* 0x040fe400078f30ff */
[----:B------:R-:W-:Y:S02]  /*0240*/  SHF.R.U32.HI R7, RZ, 0x1f, R0 ;  /* 0x0000001fff077819 */ /* 0x000fe40000011600 */
[----:B------:R-:W-:Y:S01]  /*0250*/  LOP3.LUT R6, R2, 0xffffffc0, RZ, 0xc0, !PT ;  /* 0xffffffc002067812 */ /* 0x000fe200078ec0ff */
[----:B--2---:R-:W-:Y:S01]  /*0260*/  IMAD.WIDE R2, R24, 0x4, R8 ;  /* 0x0000000418027825 */ /* 0x004fe200078e0208 */
[----:B------:R-:W-:Y:S02]  /*0270*/  LOP3.LUT R10, R10, 0xffffffc0, RZ, 0xc0, !PT ;  /* 0xffffffc00a0a7812 */ /* 0x000fe400078ec0ff */
[----:B------:R-:W-:Y:S02]  /*0280*/  LEA.HI.SX32 R0, R0, R7, 0x15 ;  /* 0x0000000700007211 */ /* 0x000fe400078faaff */
[----:B------:R-:W-:Y:S01]  /*0290*/  IADD3 R33, R33, -R6, RZ ;  /* 0x8000000621217210 */ /* 0x000fe20007ffe0ff */
[----:B------:R-:W2:Y:S01]  /*02a0*/  @!P1 LDG.E.EL R39, desc[UR4][R2.64] ;  /* 0x0000000402279981 */ /* 0x000ea2000c2e1900 */
[----:B------:R-:W-:Y:S01]  /*02b0*/  LEA.HI R6, R0, R0, RZ, 0x6 ;  /* 0x0000000000067211 */ /* 0x000fe200078f30ff */
[----:B------:R-:W-:Y:S01]  /*02c0*/  IMAD.IADD R12, R11, 0x1, -R10 ;  /* 0x000000010b0c7824 */ /* 0x000fe200078e0a0a */
[----:B------:R-:W-:Y:S01]  /*02d0*/  MOV R10, RZ ;  /* 0x000000ff000a7202 */ /* 0x000fe20000000f00 */
[----:B------:R-:W-:Y:S01]  /*02e0*/  VIADD R11, R27, 0x200 ;  /* 0x000002001b0b7836 */ /* 0x000fe20000000000 */
[----:B------:R-:W-:Y:S01]  /*02f0*/  LOP3.LUT R43, R6, 0xffffffc0, RZ, 0xc0, !PT ;  /* 0xffffffc0062b7812 */ /* 0x000fe200078ec0ff */
[----:B------:R-:W-:-:S04]  /*0300*/  IMAD.WIDE R6, R33, 0x4, R8 ;  /* 0x0000000421067825 */ /* 0x000fc800078e0208 */
[C---:B------:R-:W-:Y:S01]  /*0310*/  IMAD.HI R10, R11.reuse, -0x7319a973, R10 ;  /* 0x8ce6568d0b0a7827 */ /* 0x040fe200078e020a */
[----:B------:R-:W3:Y:S03]  /*0320*/  @!P1 LDG.E.EL R40, desc[UR4][R6.64] ;  /* 0x0000000406289981 */ /* 0x000ee6000c2e1900 */
[----:B------:R-:W-:Y:S01]  /*0330*/  IMAD.WIDE R4, R12, 0x4, R8 ;  /* 0x000000040c047825 */ /* 0x000fe200078e0208 */
[----:B------:R-:W-:Y:S02]  /*0340*/  SHF.R.U32.HI R13, RZ, 0x1f, R10 ;  /* 0x0000001fff0d7819 */ /* 0x000fe4000001160a */
[----:B------:R-:W-:Y:S02]  /*0350*/  IADD3 R15, R27, 0x201, RZ ;  /* 0x000002011b0f7810 */ /* 0x000fe40007ffe0ff */
[----:B------:R1:W5:Y:S01]  /*0360*/  @!P1 LDG.E.EL R36, desc[UR4][R4.64] ;  /* 0x0000000404249981 */ /* 0x000362000c2e1900 */
[----:B------:R-:W-:-:S02]  /*0370*/  ISETP.GE.AND P0, PT, R11, 0xe8900, PT ;  /* 0x000e89000b00780c */ /* 0x000fc40003f06270 */
[----:B------:R-:W-:Y:S02]  /*0380*/  IADD3 R11, R27, 0x203, RZ ;  /* 0x000002031b0b7810 */ /* 0x000fe40007ffe0ff */
[----:B------:R-:W-:Y:S01]  /*0390*/  LEA.HI.SX32 R13, R10, R13, 0x15 ;  /* 0x0000000d0a0d7211 */ /* 0x000fe200078faaff */
[----:B------:R-:W-:Y:S01]  /*03a0*/  IMAD.MOV.U32 R10, RZ, RZ, RZ ;  /* 0x000000ffff0a7224 */ /* 0x000fe200078e00ff */
[----:B01----:R-:W-:Y:S02]  /*03b0*/  IADD3 R5, R27, 0x202, RZ ;  /* 0x000002021b057810 */ /* 0x003fe40007ffe0ff */
[----:B------:R-:W-:Y:S01]  /*03c0*/  MOV R4, RZ ;  /* 0x000000ff00047202 */ /* 0x000fe20000000f00 */
[----:B------:R-:W-:Y:S02]  /*03d0*/  IMAD.HI R16, R15, -0x7319a973, R14 ;  /* 0x8ce6568d0f107827 */ /* 0x000fe400078e020e */
[----:B------:R-:W0:Y:S02]  /*03e0*/  LDC.64 R14, c[0x0][0x218] ;  /* 0x00008600ff0e7b82 */ /* 0x000e240000000a00 */
[----:B------:R-:W-:-:S04]  /*03f0*/  IMAD.HI R4, R5, -0x7319a973, R4 ;  /* 0x8ce6568d05047827 */ /* 0x000fc800078e0204 */
[----:B------:R-:W-:Y:S01]  /*0400*/  IMAD.HI R10, R11, -0x7319a973, R10 ;  /* 0x8ce6568d0b0a7827 */ /* 0x000fe200078e020a */
[----:B------:R-:W-:-:S03]  /*0410*/  SHF.R.U32.HI R7, RZ, 0x1f, R4 ;  /* 0x0000001fff077819 */ /* 0x000fc60000011604 */
[----:B------:R-:W-:Y:S01]  /*0420*/  IMAD.IADD R43, R0, 0x1, -R43 ;  /* 0x00000001002b7824 */ /* 0x000fe200078e0a2b */
[----:B------:R-:W-:-:S03]  /*0430*/  SHF.R.U32.HI R11, RZ, 0x1f, R10 ;  /* 0x0000001fff0b7819 */ /* 0x000fc6000001160a */
[----:B------:R-:W-:Y:S01]  /*0440*/  IMAD.WIDE R2, R43, 0x4, R8 ;  /* 0x000000042b027825 */ /* 0x000fe200078e0208 */
[----:B------:R-:W-:Y:S02]  /*0450*/  LEA.HI R0, R13, R13, RZ, 0x6 ;  /* 0x0000000d0d007211 */ /* 0x000fe400078f30ff */
[----:B------:R-:W-:Y:S02]  /*0460*/  SHF.R.U32.HI R5, RZ, 0x1f, R16 ;  /* 0x0000001fff057819 */ /* 0x000fe40000011610 */
[----:B------:R-:W-:Y:S01]  /*0470*/  LEA.HI.SX32 R4, R4, R7, 0x15 ;  /* 0x0000000704047211 */ /* 0x000fe200078faaff */
[----:B------:R1:W5:Y:S01]  /*0480*/  @!P1 LDG.E.EL R38, desc[UR4][R2.64] ;  /* 0x0000000402269981 */ /* 0x000362000c2e1900 */
[----:B------:R-:W-:Y:S02]  /*0490*/  LEA.HI.SX32 R11, R10, R11, 0x15 ;  /* 0x0000000b0a0b7211 */ /* 0x000fe400078faaff */
[----:B------:R-:W-:Y:S02]  /*04a0*/  LOP3.LUT R0, R0, 0xffffffc0, RZ, 0xc0, !PT ;  /* 0xffffffc000007812 */ /* 0x000fe400078ec0ff */
[----:B------:R-:W-:-:S02]  /*04b0*/  LEA.HI.SX32 R5, R16, R5, 0x15 ;  /* 0x0000000510057211 */ /* 0x000fc400078faaff */
[----:B------:R-:W-:Y:S02]  /*04c0*/  IADD3 R35, R13, -R0, RZ ;  /* 0x800000000d237210 */ /* 0x000fe40007ffe0ff */
[----:B-1----:R-:W-:Y:S02]  /*04d0*/  LEA.HI R2, R4, R4, RZ, 0x6 ;  /* 0x0000000404027211 */ /* 0x002fe400078f30ff */
[----:B------:R-:W-:Y:S02]  /*04e0*/  LEA.HI R3, R11, R11, RZ, 0x6 ;  /* 0x0000000b0b037211 */ /* 0x000fe400078f30ff */
[----:B------:R-:W-:Y:S02]  /*04f0*/  LEA.HI R0, R5, R5, RZ, 0x6 ;  /* 0x0000000505007211 */ /* 0x000fe400078f30ff */
[----:B------:R-:W-:Y:S02]  /*0500*/  LOP3.LUT R13, R2, 0xffffffc0, RZ, 0xc0, !PT ;  /* 0xffffffc0020d7812 */ /* 0x000fe400078ec0ff */
[----:B------:R-:W-:Y:S01]  /*0510*/  LOP3.LUT R2, R3, 0xffffffc0, RZ, 0xc0, !PT ;  /* 0xffffffc003027812 */ /* 0x000fe200078ec0ff */
[----:B------:R-:W-:Y:S01]  /*0520*/  HFMA2.MMA R3, -RZ, RZ, 0, 0 ;  /* 0x00000000ff037435 */ /* 0x000fe200000001ff */
[----:B------:R-:W-:Y:S01]  /*0530*/  LOP3.LUT R0, R0, 0xffffffc0, RZ, 0xc0, !PT ;  /* 0xffffffc000007812 */ /* 0x000fe200078ec0ff */
[----:B------:R-:W-:Y:S01]  /*0540*/  IMAD.WIDE R30, R35, 0x4, R8 ;  /* 0x00000004231e7825 */ /* 0x000fe200078e0208 */
[----:B------:R-:W-:-:S02]  /*0550*/  IADD3 R37, R11, -R2, RZ ;  /* 0x800000020b257210 */ /* 0x000fc40007ffe0ff */
[----:B------:R-:W-:Y:S01]  /*0560*/  IADD3 R45, R5, -R0, RZ ;  /* 0x80000000052d7210 */ /* 0x000fe20007ffe0ff */
[--C-:B0-----:R-:W-:Y:S01]  /*0570*/  IMAD.WIDE R10, R33, 0x4, R14.reuse ;  /* 0x00000004210a7825 */ /* 0x101fe200078e020e */
[----:B------:R-:W5:Y:S01]  /*0580*/  @!P0 LDG.E.EL R32, desc[UR4][R30.64] ;  /* 0x000000041e208981 */ /* 0x000f62000c2e1900 */
[----:B------:R-:W-:Y:S02]  /*0590*/  MOV R5, RZ ;  /* 0x000000ff00057202 */ /* 0x000fe40000000f00 */
[--C-:B------:R-:W-:Y:S01]  /*05a0*/  IMAD.WIDE R16, R35, 0x4, R14.reuse ;  /* 0x0000000423107825 */ /* 0x100fe200078e020e */
[----:B------:R0:W5:Y:S01]  /*05b0*/  @!P1 LDG.E.EL R3, desc[UR4][R10.64] ;  /* 0x000000040a039981 */ /* 0x000162000c2e1900 */
[----:B------:R-:W-:Y:S02]  /*05c0*/  MOV R34, RZ ;  /* 0x000000ff00227202 */ /* 0x000fe40000000f00 */
[----:B------:R-:W-:Y:S02]  /*05d0*/  CS2R R18, SRZ ;  /* 0x0000000000127805 */ /* 0x000fe4000001ff00 */
[----:B------:R-:W-:Y:S01]  /*05e0*/  MOV R0, RZ ;  /* 0x000000ff00007202 */ /* 0x000fe20000000f00 */
[--C-:B------:R-:W-:Y:S01]  /*05f0*/  IMAD.WIDE R6, R24, 0x4, R14.reuse ;  /* 0x0000000418067825 */ /* 0x100fe200078e020e */
[----:B------:R1:W5:Y:S03]  /*0600*/  @!P0 LDG.E.EL R5, desc[UR4][R16.64] ;  /* 0x0000000410058981 */ /* 0x000366000c2e1900 */
[----:B------:R-:W-:Y:S01]  /*0610*/  IMAD.WIDE R22, R12, 0x4, R14 ;  /* 0x000000040c167825 */ /* 0x000fe200078e020e */
[----:B------:R4:W5:Y:S03]  /*0620*/  @!P1 LDG.E.EL R19, desc[UR4][R6.64] ;  /* 0x0000000406139981 */ /* 0x000966000c2e1900 */
[--C-:B0-----:R-:W-:Y:S01]  /*0630*/  IMAD.WIDE R10, R45, 0x4, R8.reuse ;  /* 0x000000042d0a7825 */ /* 0x101fe200078e0208 */
[----:B------:R0:W5:Y:S03]  /*0640*/  @!P1 LDG.E.EL R0, desc[UR4][R22.64] ;  /* 0x0000000416009981 */ /* 0x000166000c2e1900 */
[----:B------:R-:W-:Y:S01]  /*0650*/  IMAD.MOV.U32 R2, RZ, RZ, RZ ;  /* 0x000000ffff027224 */ /* 0x000fe200078e00ff */
[----:B------:R-:W5:Y:S01]  /*0660*/  @!P0 LDG.E.EL R34, desc[UR4][R10.64] ;  /* 0x000000040a228981 */ /* 0x000f62000c2e1900 */
[----:B-1----:R-:W-:-:S04]  /*0670*/  IMAD.WIDE R16, R37, 0x4, R8 ;  /* 0x0000000425107825 */ /* 0x002fc800078e0208 */
[----:B------:R-:W-:Y:S01]  /*0680*/  IMAD.IADD R13, R4, 0x1, -R13 ;  /* 0x00000001040d7824 */ /* 0x000fe200078e0a0d */
[----:B------:R-:W-:Y:S01]  /*0690*/  HFMA2.MMA R4, -RZ, RZ, 0, 0 ;  /* 0x00000000ff047435 */ /* 0x000fe200000001ff */
[--C-:B------:R-:W-:Y:S01]  /*06a0*/  IMAD.WIDE R20, R43, 0x4, R14.reuse ;  /* 0x000000042b147825 */ /* 0x100fe200078e020e */
[----:B----4-:R-:W-:Y:S01]  /*06b0*/  CS2R R6, SRZ ;  /* 0x0000000000067805 */ /* 0x010fe2000001ff00 */
[----:B------:R1:W4:Y:S02]  /*06c0*/  @!P0 LDG.E.EL R18, desc[UR4][R16.64] ;  /* 0x0000000410128981 */ /* 0x000324000c2e1900 */
[--C-:B------:R-:W-:Y:S02]  /*06d0*/  IMAD.WIDE R30, R45, 0x4, R14.reuse ;  /* 0x000000042d1e7825 */ /* 0x100fe400078e020e */
[----:B------:R1:W4:Y:S02]  /*06e0*/  @!P1 LDG.E.EL R2, desc[UR4][R20.64] ;  /* 0x0000000414029981 */ /* 0x000324000c2e1900 */
[----:B0-----:R-:W-:-:S02]  /*06f0*/  IMAD.WIDE R22, R13, 0x4, R14 ;  /* 0x000000040d167825 */ /* 0x001fc400078e020e */
[----:B------:R0:W4:Y:S02]  /*0700*/  @!P0 LDG.E.EL R4, desc[UR4][R30.64] ;  /* 0x000000041e048981 */ /* 0x000124000c2e1900 */
[----:B------:R-:W-:Y:S01]  /*0710*/  IMAD.WIDE R14, R37, 0x4, R14 ;  /* 0x00000004250e7825 */ /* 0x000fe200078e020e */
[----:B-1----:R-:W1:Y:S01]  /*0720*/  LDC.64 R16, c[0x0][0x230] ;  /* 0x00008c00ff107b82 */ /* 0x002e620000000a00 */
[----:B------:R-:W-:Y:S01]  /*0730*/  CS2R R10, SRZ ;  /* 0x00000000000a7805 */ /* 0x000fe2000001ff00 */
[----:B------:R0:W4:Y:S01]  /*0740*/  @!P0 LDG.E.EL R7, desc[UR4][R22.64] ;  /* 0x0000000416078981 */ /* 0x000122000c2e1900 */
[----:B------:R-:W-:Y:S01]  /*0750*/  IMAD.WIDE R20, R13, 0x4, R8 ;  /* 0x000000040d147825 */ /* 0x000fe200078e0208 */
[----:B------:R-:W-:Y:S02]  /*0760*/  CS2R R8, SRZ ;  /* 0x0000000000087805 */ /* 0x000fe4000001ff00 */
[----:B------:R0:W4:Y:S02]  /*0770*/  @!P0 LDG.E.EL R6, desc[UR4][R14.64] ;  /* 0x000000040e068981 */ /* 0x000124000c2e1900 */
[----:B0-----:R-:W-:-:S02]  /*0780*/  IMAD.WIDE R30, R12, 0x4, R28 ;  /* 0x000000040c1e7825 */ /* 0x001fc400078e021c */
[----:B------:R0:W4:Y:S02]  /*0790*/  @!P0 LDG.E.EL R41, desc[UR4][R20.64] ;  /* 0x0000000414298981 */ /* 0x000124000c2e1900 */
[--C-:B------:R-:W-:Y:S02]  /*07a0*/  IMAD.WIDE R22, R33, 0x4, R28.reuse ;  /* 0x0000000421167825 */ /* 0x100fe400078e021c */
[----:B------:R0:W4:Y:S02]  /*07b0*/  @!P1 LDG.E.EL R9, desc[UR4][R30.64] ;  /* 0x000000041e099981 */ /* 0x000124000c2e1900 */
[----:B------:R-:W-:Y:S02]  /*07c0*/  IMAD.WIDE R14, R24, 0x4, R28 ;  /* 0x00000004180e7825 */ /* 0x000fe400078e021c */
[----:B------:R0:W4:Y:S02]  /*07d0*/  @!P1 LDG.E.EL R10, desc[UR4][R22.64] ;  /* 0x00000004160a9981 */ /* 0x000124000c2e1900 */
[----:B0-----:R-:W-:-:S02]  /*07e0*/  CS2R R20, SRZ ;  /* 0x0000000000147805 */ /* 0x001fc4000001ff00 */
[----:B------:R0:W4:Y:S01]  /*07f0*/  @!P1 LDG.E.EL R8, desc[UR4][R14.64] ;  /* 0x000000040e089981 */ /* 0x000122000c2e1900 */
[----:B------:R-:W-:Y:S01]  /*0800*/  IMAD.WIDE R30, R35, 0x4, R28 ;  /* 0x00000004231e7825 */ /* 0x000fe200078e021c */
[----:B------:R-:W-:-:S04]  /*0810*/  CS2R R22, SRZ ;  /* 0x0000000000167805 */ /* 0x000fc8000001ff00 */
[----:B------:R1:W4:Y:S01]  /*0820*/  @!P0 LDG.E.EL R20, desc[UR4][R30.64] ;  /* 0x000000041e148981 */ /* 0x000322000c2e1900 */
[----:B0-----:R-:W-:-:S05]  /*0830*/  IMAD.WIDE R14, R43, 0x4, R28 ;  /* 0x000000042b0e7825 */ /* 0x001fca00078e021c */
[----:B------:R0:W4:Y:S01]  /*0840*/  @!P1 LDG.E.EL R11, desc[UR4][R14.64] ;  /* 0x000000040e0b9981 */ /* 0x000122000c2e1900 */
[----:B-1----:R-:W-:-:S05]  /*0850*/  IMAD.WIDE R30, R13, 0x4, R28 ;  /* 0x000000040d1e7825 */ /* 0x002fca00078e021c */
[----:B------:R-:W4:Y:S01]  /*0860*/  @!P0 LDG.E.EL R22, desc[UR4][R30.64] ;  /* 0x000000041e168981 */ /* 0x000f22000c2e1900 */
[----:B0-----:R-:W-:-:S04]  /*0870*/  IMAD.WIDE R14, R45, 0x4, R28 ;  /* 0x000000042d0e7825 */ /* 0x001fc800078e021c */
[----:B------:R-:W-:Y:S01]  /*0880*/  IMAD.WIDE R28, R37, 0x4, R28 ;  /* 0x00000004251c7825 */ /* 0x000fe200078e021c */
[----:B------:R0:W4:Y:S04]  /*0890*/  @!P0 LDG.E.EL R21, desc[UR4][R14.64] ;  /* 0x000000040e158981 */ /* 0x000128000c2e1900 */
[----:B------:R1:W4:Y:S01]  /*08a0*/  @!P0 LDG.E.EL R23, desc[UR4][R28.64] ;  /* 0x000000041c178981 */ /* 0x000322000c2e1900 */
[----:B0-----:R-:W-:Y:S01]  /*08b0*/  IMAD.WIDE R14, R24, 0x4, R16 ;  /* 0x00000004180e7825 */ /* 0x001fe200078e0210 */
[----:B------:R-:W-:-:S03]  /*08c0*/  CS2R R24, SRZ ;  /* 0x0000000000187805 */ /* 0x000fc6000001ff00 */
[--C-:B-1----:R-:W-:Y:S01]  /*08d0*/  IMAD.WIDE R28, R12, 0x4, R16.reuse ;  /* 0x000000040c1c7825 */ /* 0x102fe200078e0210 */
[----:B------:R-:W-:Y:S02]  /*08e0*/  CS2R R30, SRZ ;  /* 0x00000000001e7805 */ /* 0x000fe4000001ff00 */
[----:B------:R-:W4:Y:S04]  /*08f0*/  @!P1 LDG.E.EL R25, desc[UR4][R14.64] ;  /* 0x000000040e199981 */ /* 0x000f28000c2e1900 */
[----:B------:R0:W4:Y:S02]  /*0900*/  @!P1 LDG.E.EL R24, desc[UR4][R28.64] ;  /* 0x000000041c189981 */ /* 0x000124000c2e1900 */
[----:B0-----:R-:W0:Y:S01]  /*0910*/  LDC.64 R28, c[0x0][0x210] ;  /* 0x00008400ff1c7b82 */ /* 0x001e220000000a00 */
[----:B------:R-:W-:-:S04]  /*0920*/  IMAD.WIDE R14, R33, 0x4, R16 ;  /* 0x00000004210e7825 */ /* 0x000fc800078e0210 */
[----:B------:R-:W-:Y:S01]  /*0930*/  IMAD.MOV.U32 R33, RZ, RZ, RZ ;  /* 0x000000ffff217224 */ /* 0x000fe200078e00ff */
[----:B------:R1:W4:Y:S01]  /*0940*/  @!P1 LDG.E.EL R31, desc[UR4][R14.64] ;  /* 0x000000040e1f9981 */ /* 0x000322000c2e1900 */
[----:B------:R-:W-:-:S05]  /*0950*/  IMAD.WIDE R42, R43, 0x4, R16 ;  /* 0x000000042b2a7825 */ /* 0x000fca00078e0210 */
[----:B------:R1:W4:Y:S02]  /*0960*/  @!P1 LDG.E.EL R26, desc[UR4][R42.64] ;  /* 0x000000042a1a9981 */ /* 0x000324000c2e1900 */
[----:B-1----:R-:W-:-:S05]  /*0970*/  IMAD.WIDE R14, R35, 0x4, R16 ;  /* 0x00000004230e7825 */ /* 0x002fca00078e0210 */
[----:B------:R1:W4:Y:S01]  /*0980*/  @!P0 LDG.E.EL R33, desc[UR4][R14.64] ;  /* 0x000000040e218981 */ /* 0x000322000c2e1900 */
[----:B------:R-:W-:Y:S01]  /*0990*/  IMAD.WIDE R42, R13, 0x4, R16 ;  /* 0x000000040d2a7825 */ /* 0x000fe200078e0210 */
[----:B------:R-:W-:-:S03]  /*09a0*/  CS2R R12, SRZ ;  /* 0x00000000000c7805 */ /* 0x000fc6000001ff00 */
[----:B0-----:R-:W-:Y:S01]  /*09b0*/  IMAD.WIDE R28, R27, 0x4, R28 ;  /* 0x000000041b1c7825 */ /* 0x001fe200078e021c */
[----:B-1----:R-:W-:-:S06]  /*09c0*/  CS2R R14, SRZ ;  /* 0x00000000000e7805 */ /* 0x002fcc000001ff00 */
[----:B------:R-:W4:Y:S01]  /*09d0*/  @!P1 LDG.E.128 R12, desc[UR4][R28.64] ;  /* 0x000000041c0c9981 */ /* 0x000f22000c1e1d00 */
[----:B------:R-:W-:Y:S01]  /*09e0*/  HFMA2.MMA R35, -RZ, RZ, 0, 0 ;  /* 0x00000000ff237435 */ /* 0x000fe200000001ff */
[----:B------:R-:W-:-:S04]  /*09f0*/  IMAD.WIDE R44, R45, 0x4, R16 ;  /* 0x000000042d2c7825 */ /* 0x000fc800078e0210 */
[----:B------:R-:W-:Y:S01]  /*0a00*/  IMAD.WIDE R16, R37, 0x4, R16 ;  /* 0x0000000425107825 */ /* 0x000fe200078e0210 */
[----:B------:R-:W4:Y:S04]  /*0a10*/  @!P0 LDG.E.EL R30, desc[UR4][R44.64] ;  /* 0x000000042c1e8981 */ /* 0x000f28000c2e1900 */
[----:B------:R5:W4:Y:S01]  /*0a20*/  @!P0 LDG.E.EL R35, desc[UR4][R42.64] ;  /* 0x000000042a238981 */ /* 0x000b22000c2e1900 */
[----:B--2---:R-:W-:-:S06]  /*0a30*/  FADD R39, R39, 0.0010000000474974513054 ;  /* 0x3a83126f27277421 */ /* 0x004fcc0000000000 */
[----:B------:R-:W0:Y:S01]  /*0a40*/  MUFU.SQRT R39, R39 ;  /* 0x0000002700277308 */ /* 0x000e220000002000 */
[----:B---3--:R-:W-:Y:S01]  /*0a50*/  FADD R40, R40, 0.0010000000474974513054 ;  /* 0x3a83126f28287421 */ /* 0x008fe20000000000 */
[----:B-----5:R-:W-:-:S06]  /*0a60*/  FADD R42, R36, 0.0010000000474974513054 ;  /* 0x3a83126f242a7421 */ /* 0x020fcc0000000000 */
[----:B------:R-:W1:Y:S01]  /*0a70*/  MUFU.SQRT R40, R40 ;  /* 0x0000002800287308 */ /* 0x000e620000002000 */
[----:B------:R-:W-:Y:S02]  /*0a80*/  MOV R36, RZ ;  /* 0x000000ff00247202 */ /* 0x000fe40000000f00 */
[C---:B0-----:R-:W-:Y:S02]  /*0a90*/  FSETP.GT.AND P3, PT, R39.reuse, 8.50705917302346158658e+37, PT ;  /* 0x7e8000002700780b */ /* 0x041fe40003f64000 */
[----:B------:R-:W-:Y:S02]  /*0aa0*/  FSETP.GEU.AND P6, PT, R39, 1.175494350822287508e-38, PT ;  /* 0x008000002700780b */ /* 0x000fe40003fce000 */
[----:B------:R0:W2:Y:S01]  /*0ab0*/  @!P0 LDG.E.EL R36, desc[UR4][R16.64] ;  /* 0x0000000410248981 */ /* 0x0000a2000c2e1900 */
[----:B------:R-:W3:Y:S01]  /*0ac0*/  MUFU.SQRT R37, R42 ;  /* 0x0000002a00257308 */ /* 0x000ee20000002000 */
[----:B0-----:R-:W-:Y:S01]  /*0ad0*/  HFMA2.MMA R16, -RZ, RZ, 1.625, 0 ;  /* 0x3e800000ff107435 */ /* 0x001fe200000001ff */
[----:B-1----:R-:W-:-:S06]  /*0ae0*/  FSETP.GT.AND P4, PT, R40, 8.50705917302346158658e+37, PT ;  /* 0x7e8000002800780b */ /* 0x002fcc0003f84000 */
[----:B------:R-:W-:Y:S01]  /*0af0*/  @P3 FMUL R39, R39, 0.25 ;  /* 0x3e80000027273820 */ /* 0x000fe20000400000 */
[C---:B---3--:R-:W-:Y:S02]  /*0b00*/  FSETP.GT.AND P5, PT, R37.reuse, 8.50705917302346158658e+37, PT ;  /* 0x7e8000002500780b */ /* 0x048fe40003fa4000 */
[----:B------:R-:W-:Y:S02]  /*0b10*/  FSETP.GEU.AND P2, PT, R37, 1.175494350822287508e-38, PT ;  /* 0x008000002500780b */ /* 0x000fe40003f4e000 */
[----:B------:R-:W-:Y:S02]  /*0b20*/  FSEL R42, R16, 1, P3 ;  /* 0x3f800000102a7808 */ /* 0x000fe40001800000 */
[----:B------:R-:W-:Y:S01]  /*0b30*/  FSETP.GEU.AND P3, PT, R40, 1.175494350822287508e-38, PT ;  /* 0x008000002800780b */ /* 0x000fe20003f6e000 */
[----:B------:R-:W-:Y:S01]  /*0b40*/  FADD R38, R38, 0.0010000000474974513054 ;  /* 0x3a83126f26267421 */ /* 0x000fe20000000000 */
[----:B------:R-:W-:-:S05]  /*0b50*/  @!P6 FMUL R39, R39, 16777216 ;  /* 0x4b8000002727e820 */ /* 0x000fca0000400000 */
[----:B------:R-:W0:Y:S01]  /*0b60*/  MUFU.SQRT R38, R38 ;  /* 0x0000002600267308 */ /* 0x000e220000002000 */
[----:B------:R-:W-:Y:S01]  /*0b70*/  @P4 FMUL R40, R40, 0.25 ;  /* 0x3e80000028284820 */ /* 0x000fe20000400000 */
[----:B------:R-:W-:-:S06]  /*0b80*/  @P5 FMUL R37, R37, 0.25 ;  /* 0x3e80000025255820 */ /* 0x000fcc0000400000 */
[----:B------:R-:W1:Y:S01]  /*0b90*/  MUFU.RCP R39, R39 ;  /* 0x0000002700277308 */ /* 0x000e620000001000 */
[----:B------:R-:W-:Y:S01]  /*0ba0*/  @!P3 FMUL R40, R40, 16777216 ;  /* 0x4b8000002828b820 */ /* 0x000fe20000400000 */
[----:B------:R-:W-:Y:S01]  /*0bb0*/  @!P2 FMUL R37, R37, 16777216 ;  /* 0x4b8000002525a820 */ /* 0x000fe20000400000 */
[----:B------:R-:W-:Y:S01]  /*0bc0*/  @!P6 FMUL R42, R42, 16777216 ;  /* 0x4b8000002a2ae820 */ /* 0x000fe20000400000 */
[----:B------:R-:W-:Y:S02]  /*0bd0*/  FSEL R44, R16, 1, P5 ;  /* 0x3f800000102c7808 */ /* 0x000fe40002800000 */
[----:B0-----:R-:W-:Y:S01]  /*0be0*/  FSETP.GT.AND P6, PT, R38, 8.50705917302346158658e+37, PT ;  /* 0x7e8000002600780b */ /* 0x001fe20003fc4000 */
[----:B------:R-:W-:Y:S01]  /*0bf0*/  FADD R17, R32, 0.0010000000474974513054 ;  /* 0x3a83126f20117421 */ /* 0x000fe20000000000 */
[----:B------:R-:W-:Y:S01]  /*0c00*/  MUFU.RCP R40, R40 ;  /* 0x0000002800287308 */ /* 0x000fe20000001000 */
[----:B------:R-:W-:Y:S01]  /*0c10*/  FSETP.GEU.AND P5, PT, R38, 1.175494350822287508e-38, PT ;  /* 0x008000002600780b */ /* 0x000fe20003fae000 */
[----:B-1----:R-:W-:-:S06]  /*0c20*/  FMUL R32, R39, R42 ;  /* 0x0000002a27207220 */ /* 0x002fcc0000400000 */
[----:B------:R-:W0:Y:S01]  /*0c30*/  MUFU.SQRT R17, R17 ;  /* 0x0000001100117308 */ /* 0x000e220000002000 */
[----:B------:R-:W-:-:S07]  /*0c40*/  FSEL R39, R16, 1, P4 ;  /* 0x3f80000010277808 */ /* 0x000fce0002000000 */
[----:B------:R-:W1:Y:S01]  /*0c50*/  MUFU.RCP R37, R37 ;  /* 0x0000002500257308 */ /* 0x000e620000001000 */
[----:B------:R-:W-:Y:S01]  /*0c60*/  FADD R43, R34, 0.0010000000474974513054 ;  /* 0x3a83126f222b7421 */ /* 0x000fe20000000000 */
[----:B------:R-:W-:Y:S01]  /*0c70*/  @P6 FMUL R38, R38, 0.25 ;  /* 0x3e80000026266820 */ /* 0x000fe20000400000 */
[----:B------:R-:W-:-:S05]  /*0c80*/  @!P2 FMUL R44, R44, 16777216 ;  /* 0x4b8000002c2ca820 */ /* 0x000fca0000400000 */
[----:B------:R-:W3:Y:S01]  /*0c90*/  MUFU.SQRT R43, R43 ;  /* 0x0000002b002b7308 */ /* 0x000ee20000002000 */
[----:B------:R-:W-:Y:S01]  /*0ca0*/  @!P3 FMUL R39, R39, 16777216 ;  /* 0x4b8000002727b820 */ /* 0x000fe20000400000 */
[----:B0-----:R-:W-:Y:S01]  /*0cb0*/  FSETP.GT.AND P3, PT, R17, 8.50705917302346158658e+37, PT ;  /* 0x7e8000001100780b */ /* 0x001fe20003f64000 */
[----:B----4-:R-:W-:Y:S01]  /*0cc0*/  FADD R18, R18, 0.0010000000474974513054 ;  /* 0x3a83126f12127421 */ /* 0x010fe20000000000 */
[----:B------:R-:W-:Y:S01]  /*0cd0*/  @!P5 FMUL R38, R38, 16777216 ;  /* 0x4b8000002626d820 */ /* 0x000fe20000400000 */
[----:B------:R-:W-:Y:S01]  /*0ce0*/  FMUL R34, R40, R39 ;  /* 0x0000002728227220 */ /* 0x000fe20000400000 */
[----:B-1----:R-:W-:Y:S01]  /*0cf0*/  FMUL R37, R37, R44 ;  /* 0x0000002c25257220 */ /* 0x002fe20000400000 */
[----:B------:R-:W-:Y:S01]  /*0d00*/  FSEL R39, R16, 1, P6 ;  /* 0x3f80000010277808 */ /* 0x000fe20003000000 */
[----:B------:R-:W0:Y:S01]  /*0d10*/  MUFU.SQRT R45, R18 ;  /* 0x00000012002d7308 */ /* 0x000e220000002000 */
[----:B------:R-:W-:-:S03]  /*0d20*/  FSETP.GEU.AND P6, PT, R17, 1.175494350822287508e-38, PT ;  /* 0x008000001100780b */ /* 0x000fc60003fce000 */
[----:B------:R-:W-:-:S04]  /*0d30*/  @!P5 FMUL R39, R39, 16777216 ;  /* 0x4b8000002727d820 */ /* 0x000fc80000400000 */
[----:B------:R1:W4:Y:S01]  /*0d40*/  MUFU.RCP R42, R38 ;  /* 0x00000026002a7308 */ /* 0x0003220000001000 */
[----:B------:R-:W-:-:S07]  /*0d50*/  FADD R41, R41, 0.0010000000474974513054 ;  /* 0x3a83126f29297421 */ /* 0x000fce0000000000 */
[----:B------:R-:W5:Y:S01]  /*0d60*/  MUFU.SQRT R44, R41 ;  /* 0x00000029002c7308 */ /* 0x000f620000002000 */
[----:B---3--:R-:W-:Y:S01]  /*0d70*/  FSETP.GT.AND P5, PT, R43, 8.50705917302346158658e+37, PT ;  /* 0x7e8000002b00780b */ /* 0x008fe20003fa4000 */
[----:B------:R-:W-:Y:S01]  /*0d80*/  @P3 FMUL R17, R17, 0.25 ;  /* 0x3e80000011113820 */ /* 0x000fe20000400000 */
[----:B-1----:R-:W-:-:S03]  /*0d90*/  FSEL R38, R16, 1, P3 ;  /* 0x3f80000010267808 */ /* 0x002fc60001800000 */
[----:B------:R-:W-:Y:S02]  /*0da0*/  @!P6 FMUL R17, R17, 16777216 ;  /* 0x4b8000001111e820 */ /* 0x000fe40000400000 */
[----:B------:R-:W-:Y:S01]  /*0db0*/  @!P6 FMUL R38, R38, 16777216 ;  /* 0x4b8000002626e820 */ /* 0x000fe20000400000 */
[----:B0-----:R-:W-:Y:S01]  /*0dc0*/  FSETP.GT.AND P6, PT, R45, 8.50705917302346158658e+37, PT ;  /* 0x7e8000002d00780b */ /* 0x001fe20003fc4000 */
[----:B----4-:R-:W-:Y:S01]  /*0dd0*/  FMUL R42, R42, R39 ;  /* 0x000000272a2a7220 */ /* 0x010fe20000400000 */
[C---:B------:R-:W-:Y:S02]  /*0de0*/  FSETP.GEU.AND P2, PT, R43.reuse, 1.175494350822287508e-38, PT ;  /* 0x008000002b00780b */ /* 0x040fe40003f4e000 */
[----:B-----5:R-:W-:Y:S01]  /*0df0*/  FSETP.GT.AND P4, PT, R44, 8.50705917302346158658e+37, PT ;  /* 0x7e8000002c00780b */ /* 0x020fe20003f84000 */
[----:B------:R-:W-:Y:S01]  /*0e00*/  @P5 FMUL R43, R43, 0.25 ;  /* 0x3e8000002b2b5820 */ /* 0x000fe20000400000 */
[----:B------:R-:W-:Y:S02]  /*0e10*/  FSEL R39, R16, 1, P5 ;  /* 0x3f80000010277808 */ /* 0x000fe40002800000 */
[----:B------:R-:W-:-:S02]  /*0e20*/  FSETP.GEU.AND P3, PT, R44, 1.175494350822287508e-38, PT ;  /* 0x008000002c00780b */ /* 0x000fc40003f6e000 */
[C---:B------:R-:W-:Y:S01]  /*0e30*/  FSETP.GEU.AND P5, PT, R45.reuse, 1.175494350822287508e-38, PT ;  /* 0x008000002d00780b */ /* 0x040fe20003fae000 */
[----:B------:R-:W0:Y:S02]  /*0e40*/  MUFU.RCP R17, R17 ;  /* 0x0000001100117308 */ /* 0x000e240000001000 */
[----:B------:R-:W-:Y:S02]  /*0e50*/  @P6 FMUL R45, R45, 0.25 ;  /* 0x3e8000002d2d6820 */ /* 0x000fe40000400000 */
[----:B------:R-:W-:Y:S02]  /*0e60*/  @!P2 FMUL R43, R43, 16777216 ;  /* 0x4b8000002b2ba820 */ /* 0x000fe40000400000 */
[----:B------:R-:W-:-:S04]  /*0e70*/  @P4 FMUL R44, R44, 0.25 ;  /* 0x3e8000002c2c4820 */ /* 0x000fc80000400000 */
[----:B------:R-:W-:Y:S02]  /*0e80*/  @!P3 FMUL R44, R44, 16777216 ;  /* 0x4b8000002c2cb820 */ /* 0x000fe40000400000 */
[----:B------:R-:W-:Y:S01]  /*0e90*/  @!P5 FMUL R45, R45, 16777216 ;  /* 0x4b8000002d2dd820 */ /* 0x000fe20000400000 */
[----:B------:R-:W1:Y:S01]  /*0ea0*/  MUFU.RCP R18, R43 ;  /* 0x0000002b00127308 */ /* 0x000e620000001000 */
[----:B0-----:R-:W-:Y:S01]  /*0eb0*/  FMUL R38, R17, R38 ;  /* 0x0000002611267220 */ /* 0x001fe20000400000 */
[----:B------:R-:W-:-:S06]  /*0ec0*/  FSEL R17, R16, 1, P4 ;  /* 0x3f80000010117808 */ /* 0x000fcc0002000000 */
[----:B------:R-:W0:Y:S01]  /*0ed0*/  MUFU.RCP R40, R44 ;  /* 0x0000002c00287308 */ /* 0x000e220000001000 */
[----:B------:R-:W-:-:S07]  /*0ee0*/  FSEL R16, R16, 1, P6 ;  /* 0x3f80000010107808 */ /* 0x000fce0003000000 */
[----:B------:R-:W3:Y:S01]  /*0ef0*/  MUFU.RCP R41, R45 ;  /* 0x0000002d00297308 */ /* 0x000ee20000001000 */
[----:B------:R-:W-:Y:S01]  /*0f00*/  @!P2 FMUL R39, R39, 16777216 ;  /* 0x4b8000002727a820 */ /* 0x000fe20000400000 */
[----:B------:R-:W-:Y:S01]  /*0f10*/  @!P3 FMUL R17, R17, 16777216 ;  /* 0x4b8000001111b820 */ /* 0x000fe20000400000 */
[----:B------:R-:W-:Y:S02]  /*0f20*/  @!P5 FMUL R16, R16, 16777216 ;  /* 0x4b8000001010d820 */ /* 0x000fe40000400000 */
[----:B-1----:R-:W-:Y:S01]  /*0f30*/  FMUL R39, R18, R39 ;  /* 0x0000002712277220 */ /* 0x002fe20000400000 */
[----:B0-----:R-:W-:Y:S01]  /*0f40*/  FMUL R40, R40, R17 ;  /* 0x0000001128287220 */ /* 0x001fe20000400000 */
[----:B---3--:R-:W-:Y:S01]  /*0f50*/  FMUL R41, R41, R16 ;  /* 0x0000001029297220 */ /* 0x008fe20000400000 */
[----:B------:R-:W-:Y:S01]  /*0f60*/  CS2R R16, SRZ ;  /* 0x0000000000107805 */ /* 0x000fe2000001ff00 */
[----:B------:R-:W-:Y:S01]  /*0f70*/  FADD R43, -R19, R12 ;  /* 0x0000000c132b7221 */ /* 0x000fe20000000100 */
[----:B------:R-:W-:-:S06]  /*0f80*/  CS2R R18, SRZ ;  /* 0x0000000000127805 */ /* 0x000fcc000001ff00 */
[----:B------:R-:W3:Y:S01]  /*0f90*/  @!P0 LDG.E.128 R16, desc[UR4][R28.64+0x800] ;  /* 0x000800041c108981 */ /* 0x000ee2000c1e1d00 */
[----:B------:R-:W-:Y:S02]  /*0fa0*/  FADD R0, -R0, R13 ;  /* 0x0000000d00007221 */ /* 0x000fe40000000100 */
[----:B------:R-:W0:Y:S01]  /*0fb0*/  LDC.64 R12, c[0x0][0x238] ;  /* 0x00008e00ff0c7b82 */ /* 0x000e220000000a00 */
[----:B------:R-:W-:Y:S01]  /*0fc0*/  FADD R3, -R3, R14 ;  /* 0x0000000e03037221 */ /* 0x000fe20000000100 */
[----:B------:R-:W-:Y:S01]  /*0fd0*/  FADD R15, -R2, R15 ;  /* 0x0000000f020f7221 */ /* 0x000fe20000000100 */
[----:B------:R-:W-:Y:S01]  /*0fe0*/  FMUL R32, R32, R43 ;  /* 0x0000002b20207220 */ /* 0x000fe20000400000 */
[----:B------:R-:W-:Y:S01]  /*0ff0*/  FMUL R37, R37, R0 ;  /* 0x0000000025257220 */ /* 0x000fe20000400000 */
[----:B------:R-:W-:Y:S01]  /*1000*/  FMUL R34, R34, R3 ;  /* 0x0000000322227220 */ /* 0x000fe20000400000 */
[----:B------:R-:W-:Y:S01]  /*1010*/  FMUL R15, R42, R15 ;  /* 0x0000000f2a0f7220 */ /* 0x000fe20000400000 */
[----:B------:R-:W-:Y:S01]  /*1020*/  FFMA R8, R32, R8, R25 ;  /* 0x0000000820087223 */ /* 0x000fe20000000019 */
[----:B------:R-:W-:Y:S01]  /*1030*/  FFMA R9, R37, R9, R24 ;  /* 0x0000000925097223 */ /* 0x000fe20000000018 */
[----:B------:R-:W-:Y:S01]  /*1040*/  FFMA R10, R34, R10, R31 ;  /* 0x0000000a220a7223 */ /* 0x000fe2000000001f */
[----:B------:R-:W-:-:S02]  /*1050*/  FFMA R11, R15, R11, R26 ;  /* 0x0000000b0f0b7223 */ /* 0x000fc4000000001a */
[----:B------:R-:W-:Y:S02]  /*1060*/  FSETP.GEU.AND P5, PT, R8, RZ, PT ;  /* 0x000000ff0800720b */ /* 0x000fe40003fae000 */
[----:B------:R-:W-:Y:S02]  /*1070*/  FSETP.GEU.AND P3, PT, R10, RZ, PT ;  /* 0x000000ff0a00720b */ /* 0x000fe40003f6e000 */
[----:B------:R-:W-:Y:S02]  /*1080*/  FSETP.GEU.AND P2, PT, R11, RZ, PT ;  /* 0x000000ff0b00720b */ /* 0x000fe40003f4e000 */
[----:B------:R-:W-:Y:S01]  /*1090*/  FSETP.GEU.AND P4, PT, R9, RZ, PT ;  /* 0x000000ff0900720b */ /* 0x000fe20003f8e000 */
[----:B0-----:R-:W-:-:S04]  /*10a0*/  IMAD.WIDE R12, R27, 0x4, R12 ;  /* 0x000000041b0c7825 */ /* 0x001fc800078e020c */
[----:B---3--:R-:W-:Y:S01]  /*10b0*/  FADD R6, -R6, R19 ;  /* 0x0000001306067221 */ /* 0x008fe20000000100 */
[----:B------:R-:W-:Y:S01]  /*10c0*/  FADD R7, -R7, R18 ;  /* 0x0000001207077221 */ /* 0x000fe20000000100 */
[----:B------:R-:W-:Y:S01]  /*10d0*/  FADD R4, -R4, R17 ;  /* 0x0000001104047221 */ /* 0x000fe20000000100 */
[----:B------:R-:W-:Y:S01]  /*10e0*/  FADD R5, -R5, R16 ;  /* 0x0000001005057221 */ /* 0x000fe20000000100 */
[----:B------:R-:W-:Y:S01]  /*10f0*/  FMUL R41, R41, R6 ;  /* 0x0000000629297220 */ /* 0x000fe20000400000 */
[----:B------:R-:W-:Y:S01]  /*1100*/  FMUL R40, R40, R7 ;  /* 0x0000000728287220 */ /* 0x000fe20000400000 */
[----:B------:R-:W-:Y:S01]  /*1110*/  FMUL R39, R39, R4 ;  /* 0x0000000427277220 */ /* 0x000fe20000400000 */
[----:B------:R-:W-:Y:S01]  /*1120*/  FMUL R38, R38, R5 ;  /* 0x0000000526267220 */ /* 0x000fe20000400000 */
[----:B------:R-:W-:Y:S01]  /*1130*/  SEL R4, R8, RZ, P5 ;  /* 0x000000ff08047207 */ /* 0x000fe20002800000 */
[----:B--2---:R-:W-:Y:S01]  /*1140*/  FFMA R23, R41, R23, R36 ;  /* 0x0000001729177223 */ /* 0x004fe20000000024 */
[----:B------:R-:W-:Y:S01]  /*1150*/  SEL R7, R11, RZ, P2 ;  /* 0x000000ff0b077207 */ /* 0x000fe20001000000 */
[----:B------:R-:W-:Y:S01]  /*1160*/  FFMA R22, R40, R22, R35 ;  /* 0x0000001628167223 */ /* 0x000fe20000000023 */
[----:B------:R-:W-:Y:S01]  /*1170*/  SEL R6, R10, RZ, P3 ;  /* 0x000000ff0a067207 */ /* 0x000fe20001800000 */
[----:B------:R-:W-:Y:S01]  /*1180*/  FFMA R21, R39, R21, R30 ;  /* 0x0000001527157223 */ /* 0x000fe2000000001e */
[----:B------:R-:W-:Y:S01]  /*1190*/  SEL R5, R9, RZ, P4 ;  /* 0x000000ff09057207 */ /* 0x000fe20002000000 */
[----:B------:R-:W-:Y:S01]  /*11a0*/  FFMA R20, R38, R20, R33 ;  /* 0x0000001426147223 */ /* 0x000fe20000000021 */
[----:B------:R-:W-:-:S02]  /*11b0*/  FSETP.GEU.AND P2, PT, R22, RZ, PT ;  /* 0x000000ff1600720b */ /* 0x000fc40003f4e000 */
[----:B------:R-:W-:Y:S01]  /*11c0*/  FSETP.GEU.AND P3, PT, R21, RZ, PT ;  /* 0x000000ff1500720b */ /* 0x000fe20003f6e000 */
[----:B------:R0:W-:Y:S01]  /*11d0*/  @!P1 STG.E.128 desc[UR4][R12.64], R4 ;  /* 0x000000040c009986 */ /* 0x0001e2000c101d04 */
[C---:B------:R-:W-:Y:S02]  /*11e0*/  FSETP.GEU.AND P1, PT, R23.reuse, RZ, PT ;  /* 0x000000ff1700720b */ /* 0x040fe40003f2e000 */
[----:B------:R-:W-:Y:S02]  /*11f0*/  FSETP.GEU.AND P4, PT, R20, RZ, PT ;  /* 0x000000ff1400720b */ /* 0x000fe40003f8e000 */
[----:B------:R-:W-:Y:S02]  /*1200*/  SEL R23, R23, RZ, P1 ;  /* 0x000000ff17177207 */ /* 0x000fe40000800000 */
[----:B------:R-:W-:Y:S02]  /*1210*/  SEL R22, R22, RZ, P2 ;  /* 0x000000ff16167207 */ /* 0x000fe40001000000 */
[----:B------:R-:W-:-:S02]  /*1220*/  SEL R21, R21, RZ, P3 ;  /* 0x000000ff15157207 */ /* 0x000fc40001800000 */
[----:B------:R-:W-:Y:S01]  /*1230*/  SEL R20, R20, RZ, P4 ;  /* 0x000000ff14147207 */ /* 0x000fe20002000000 */
[----:B0-----:R-:W-:Y:S06]  /*1240*/  @P0 EXIT ;  /* 0x000000000000094d */ /* 0x001fec0003800000 */
[----:B------:R-:W-:Y:S01]  /*1250*/  STG.E.128 desc[UR4][R12.64+0x800], R20 ;  /* 0x000800140c007986 */ /* 0x000fe2000c101d04 */
[----:B------:R-:W-:Y:S05]  /*1260*/  EXIT ;  /* 0x000000000000794d */ /* 0x000fea0003800000 */
.L_x_0:
[----:B------:R-:W-:-:S00]  /*1270*/  BRA `(.L_x_0) ;  /* 0xfffffffc00fc7947 */ /* 0x000fc0000383ffff */
[----:B------:R-:W-:-:S00]  /*1280*/  NOP ;  /* 0x0000000000007918 */ /* 0x000fc00000000000 */
[----:B------:R-:W-:-:S00]  /*1290*/  NOP ;  /* 0x0000000000007918 */ /* 0x000fc00000000000 */
[----:B------:R-:W-:-:S00]  /*12a0*/  NOP ;  /* 0x0000000000007918 */ /* 0x000fc00000000000 */
[----:B------:R-:W-:-:S00]  /*12b0*/  NOP ;  /* 0x0000000000007918 */ /* 0x000fc00000000000 */
[----:B------:R-:W-:-:S00]  /*12c0*/  NOP ;  /* 0x0000000000007918 */ /* 0x000fc00000000000 */
[----:B------:R-:W-:-:S00]  /*12d0*/  NOP ;  /* 0x0000000000007918 */ /* 0x000fc00000000000 */
[----:B------:R-:W-:-:S00]  /*12e0*/  NOP ;  /* 0x0000000000007918 */ /* 0x000fc00000000000 */
[----:B------:R-:W-:-:S00]  /*12f0*/  NOP ;  /* 0x0000000000007918 */ /* 0x000fc00000000000 */
.L_x_1:


//--------------------- .nv.global.init           --------------------------
	.section	.nv.global.init,"aw",@progbits
.nv.global.init:
	.type		_$_str,@object
	.size		_$_str,(_$_str_$_2 - _$_str)
_$_str:
        /*0000*/ 	.byte	0x5f, 0x5f, 0x43, 0x55, 0x44, 0x41, 0x5f, 0x46, 0x54, 0x5a, 0x00
	.type		_$_str_$_2,@object
	.size		_$_str_$_2,(.L_1 - _$_str_$_2)
_$_str_$_2:
        /*000b*/ 	.byte	0x5f, 0x5f, 0x43, 0x55, 0x44, 0x41, 0x5f, 0x50, 0x52, 0x45, 0x43, 0x5f, 0x53, 0x51, 0x52, 0x54
        /*001b*/ 	.byte	0x00
.L_1:


//--------------------- .nv.constant0.triton_poi_fused__native_batch_norm_legit_no_training_relu_2 --------------------------
	.section	.nv.constant0.triton_poi_fused__native_batch_norm_legit_no_training_relu_2,"a",@progbits
	.sectionflags	@""
	.align	4
.nv.constant0.triton_poi_fused__native_batch_norm_legit_no_training_relu_2:
	.zero		580
